//
// Generated by NVIDIA NVVM Compiler
//
// Compiler Build ID: CL-36424714
// Cuda compilation tools, release 13.0, V13.0.88
// Based on NVVM 20.0.0
//

.version 9.0
.target sm_100
.address_size 64

.global .align 4 .f32 fma_out;

.entry _Z18fp32_hammer_kernelv()
{
	.reg .pred 	%p<3>;
	.reg .b32 	%r<5>;
	.reg .b32 	%f<521>;

	mov.b32 	%r4, 0;
	mov.f32 	%f519, 0fC7C35000;
	mov.f32 	%f520, %f519;
$L__BB0_1:
	mov.f32 	%f6, 0f3C23D70A;
	mov.f32 	%f7, 0f3F7FF972;
	fma.rp.f32 	%f8, %f519, %f7, %f6;
	fma.rp.f32 	%f9, %f520, %f7, %f6;
	fma.rp.f32 	%f10, %f8, %f7, %f6;
	fma.rp.f32 	%f11, %f9, %f7, %f6;
	fma.rp.f32 	%f12, %f10, %f7, %f6;
	fma.rp.f32 	%f13, %f11, %f7, %f6;
	fma.rp.f32 	%f14, %f12, %f7, %f6;
	fma.rp.f32 	%f15, %f13, %f7, %f6;
	fma.rp.f32 	%f16, %f14, %f7, %f6;
	fma.rp.f32 	%f17, %f15, %f7, %f6;
	fma.rp.f32 	%f18, %f16, %f7, %f6;
	fma.rp.f32 	%f19, %f17, %f7, %f6;
	fma.rp.f32 	%f20, %f18, %f7, %f6;
	fma.rp.f32 	%f21, %f19, %f7, %f6;
	fma.rp.f32 	%f22, %f20, %f7, %f6;
	fma.rp.f32 	%f23, %f21, %f7, %f6;
	fma.rp.f32 	%f24, %f22, %f7, %f6;
	fma.rp.f32 	%f25, %f23, %f7, %f6;
	fma.rp.f32 	%f26, %f24, %f7, %f6;
	fma.rp.f32 	%f27, %f25, %f7, %f6;
	fma.rp.f32 	%f28, %f26, %f7, %f6;
	fma.rp.f32 	%f29, %f27, %f7, %f6;
	fma.rp.f32 	%f30, %f28, %f7, %f6;
	fma.rp.f32 	%f31, %f29, %f7, %f6;
	fma.rp.f32 	%f32, %f30, %f7, %f6;
	fma.rp.f32 	%f33, %f31, %f7, %f6;
	fma.rp.f32 	%f34, %f32, %f7, %f6;
	fma.rp.f32 	%f35, %f33, %f7, %f6;
	fma.rp.f32 	%f36, %f34, %f7, %f6;
	fma.rp.f32 	%f37, %f35, %f7, %f6;
	fma.rp.f32 	%f38, %f36, %f7, %f6;
	fma.rp.f32 	%f39, %f37, %f7, %f6;
	fma.rp.f32 	%f40, %f38, %f7, %f6;
	fma.rp.f32 	%f41, %f39, %f7, %f6;
	fma.rp.f32 	%f42, %f40, %f7, %f6;
	fma.rp.f32 	%f43, %f41, %f7, %f6;
	fma.rp.f32 	%f44, %f42, %f7, %f6;
	fma.rp.f32 	%f45, %f43, %f7, %f6;
	fma.rp.f32 	%f46, %f44, %f7, %f6;
	fma.rp.f32 	%f47, %f45, %f7, %f6;
	fma.rp.f32 	%f48, %f46, %f7, %f6;
	fma.rp.f32 	%f49, %f47, %f7, %f6;
	fma.rp.f32 	%f50, %f48, %f7, %f6;
	fma.rp.f32 	%f51, %f49, %f7, %f6;
	fma.rp.f32 	%f52, %f50, %f7, %f6;
	fma.rp.f32 	%f53, %f51, %f7, %f6;
	fma.rp.f32 	%f54, %f52, %f7, %f6;
	fma.rp.f32 	%f55, %f53, %f7, %f6;
	fma.rp.f32 	%f56, %f54, %f7, %f6;
	fma.rp.f32 	%f57, %f55, %f7, %f6;
	fma.rp.f32 	%f58, %f56, %f7, %f6;
	fma.rp.f32 	%f59, %f57, %f7, %f6;
	fma.rp.f32 	%f60, %f58, %f7, %f6;
	fma.rp.f32 	%f61, %f59, %f7, %f6;
	fma.rp.f32 	%f62, %f60, %f7, %f6;
	fma.rp.f32 	%f63, %f61, %f7, %f6;
	fma.rp.f32 	%f64, %f62, %f7, %f6;
	fma.rp.f32 	%f65, %f63, %f7, %f6;
	fma.rp.f32 	%f66, %f64, %f7, %f6;
	fma.rp.f32 	%f67, %f65, %f7, %f6;
	fma.rp.f32 	%f68, %f66, %f7, %f6;
	fma.rp.f32 	%f69, %f67, %f7, %f6;
	fma.rp.f32 	%f70, %f68, %f7, %f6;
	fma.rp.f32 	%f71, %f69, %f7, %f6;
	fma.rp.f32 	%f72, %f70, %f7, %f6;
	fma.rp.f32 	%f73, %f71, %f7, %f6;
	fma.rp.f32 	%f74, %f72, %f7, %f6;
	fma.rp.f32 	%f75, %f73, %f7, %f6;
	fma.rp.f32 	%f76, %f74, %f7, %f6;
	fma.rp.f32 	%f77, %f75, %f7, %f6;
	fma.rp.f32 	%f78, %f76, %f7, %f6;
	fma.rp.f32 	%f79, %f77, %f7, %f6;
	fma.rp.f32 	%f80, %f78, %f7, %f6;
	fma.rp.f32 	%f81, %f79, %f7, %f6;
	fma.rp.f32 	%f82, %f80, %f7, %f6;
	fma.rp.f32 	%f83, %f81, %f7, %f6;
	fma.rp.f32 	%f84, %f82, %f7, %f6;
	fma.rp.f32 	%f85, %f83, %f7, %f6;
	fma.rp.f32 	%f86, %f84, %f7, %f6;
	fma.rp.f32 	%f87, %f85, %f7, %f6;
	fma.rp.f32 	%f88, %f86, %f7, %f6;
	fma.rp.f32 	%f89, %f87, %f7, %f6;
	fma.rp.f32 	%f90, %f88, %f7, %f6;
	fma.rp.f32 	%f91, %f89, %f7, %f6;
	fma.rp.f32 	%f92, %f90, %f7, %f6;
	fma.rp.f32 	%f93, %f91, %f7, %f6;
	fma.rp.f32 	%f94, %f92, %f7, %f6;
	fma.rp.f32 	%f95, %f93, %f7, %f6;
	fma.rp.f32 	%f96, %f94, %f7, %f6;
	fma.rp.f32 	%f97, %f95, %f7, %f6;
	fma.rp.f32 	%f98, %f96, %f7, %f6;
	fma.rp.f32 	%f99, %f97, %f7, %f6;
	fma.rp.f32 	%f100, %f98, %f7, %f6;
	fma.rp.f32 	%f101, %f99, %f7, %f6;
	fma.rp.f32 	%f102, %f100, %f7, %f6;
	fma.rp.f32 	%f103, %f101, %f7, %f6;
	fma.rp.f32 	%f104, %f102, %f7, %f6;
	fma.rp.f32 	%f105, %f103, %f7, %f6;
	fma.rp.f32 	%f106, %f104, %f7, %f6;
	fma.rp.f32 	%f107, %f105, %f7, %f6;
	fma.rp.f32 	%f108, %f106, %f7, %f6;
	fma.rp.f32 	%f109, %f107, %f7, %f6;
	fma.rp.f32 	%f110, %f108, %f7, %f6;
	fma.rp.f32 	%f111, %f109, %f7, %f6;
	fma.rp.f32 	%f112, %f110, %f7, %f6;
	fma.rp.f32 	%f113, %f111, %f7, %f6;
	fma.rp.f32 	%f114, %f112, %f7, %f6;
	fma.rp.f32 	%f115, %f113, %f7, %f6;
	fma.rp.f32 	%f116, %f114, %f7, %f6;
	fma.rp.f32 	%f117, %f115, %f7, %f6;
	fma.rp.f32 	%f118, %f116, %f7, %f6;
	fma.rp.f32 	%f119, %f117, %f7, %f6;
	fma.rp.f32 	%f120, %f118, %f7, %f6;
	fma.rp.f32 	%f121, %f119, %f7, %f6;
	fma.rp.f32 	%f122, %f120, %f7, %f6;
	fma.rp.f32 	%f123, %f121, %f7, %f6;
	fma.rp.f32 	%f124, %f122, %f7, %f6;
	fma.rp.f32 	%f125, %f123, %f7, %f6;
	fma.rp.f32 	%f126, %f124, %f7, %f6;
	fma.rp.f32 	%f127, %f125, %f7, %f6;
	fma.rp.f32 	%f128, %f126, %f7, %f6;
	fma.rp.f32 	%f129, %f127, %f7, %f6;
	fma.rp.f32 	%f130, %f128, %f7, %f6;
	fma.rp.f32 	%f131, %f129, %f7, %f6;
	fma.rp.f32 	%f132, %f130, %f7, %f6;
	fma.rp.f32 	%f133, %f131, %f7, %f6;
	fma.rp.f32 	%f134, %f132, %f7, %f6;
	fma.rp.f32 	%f135, %f133, %f7, %f6;
	fma.rp.f32 	%f136, %f134, %f7, %f6;
	fma.rp.f32 	%f137, %f135, %f7, %f6;
	fma.rp.f32 	%f138, %f136, %f7, %f6;
	fma.rp.f32 	%f139, %f137, %f7, %f6;
	fma.rp.f32 	%f140, %f138, %f7, %f6;
	fma.rp.f32 	%f141, %f139, %f7, %f6;
	fma.rp.f32 	%f142, %f140, %f7, %f6;
	fma.rp.f32 	%f143, %f141, %f7, %f6;
	fma.rp.f32 	%f144, %f142, %f7, %f6;
	fma.rp.f32 	%f145, %f143, %f7, %f6;
	fma.rp.f32 	%f146, %f144, %f7, %f6;
	fma.rp.f32 	%f147, %f145, %f7, %f6;
	fma.rp.f32 	%f148, %f146, %f7, %f6;
	fma.rp.f32 	%f149, %f147, %f7, %f6;
	fma.rp.f32 	%f150, %f148, %f7, %f6;
	fma.rp.f32 	%f151, %f149, %f7, %f6;
	fma.rp.f32 	%f152, %f150, %f7, %f6;
	fma.rp.f32 	%f153, %f151, %f7, %f6;
	fma.rp.f32 	%f154, %f152, %f7, %f6;
	fma.rp.f32 	%f155, %f153, %f7, %f6;
	fma.rp.f32 	%f156, %f154, %f7, %f6;
	fma.rp.f32 	%f157, %f155, %f7, %f6;
	fma.rp.f32 	%f158, %f156, %f7, %f6;
	fma.rp.f32 	%f159, %f157, %f7, %f6;
	fma.rp.f32 	%f160, %f158, %f7, %f6;
	fma.rp.f32 	%f161, %f159, %f7, %f6;
	fma.rp.f32 	%f162, %f160, %f7, %f6;
	fma.rp.f32 	%f163, %f161, %f7, %f6;
	fma.rp.f32 	%f164, %f162, %f7, %f6;
	fma.rp.f32 	%f165, %f163, %f7, %f6;
	fma.rp.f32 	%f166, %f164, %f7, %f6;
	fma.rp.f32 	%f167, %f165, %f7, %f6;
	fma.rp.f32 	%f168, %f166, %f7, %f6;
	fma.rp.f32 	%f169, %f167, %f7, %f6;
	fma.rp.f32 	%f170, %f168, %f7, %f6;
	fma.rp.f32 	%f171, %f169, %f7, %f6;
	fma.rp.f32 	%f172, %f170, %f7, %f6;
	fma.rp.f32 	%f173, %f171, %f7, %f6;
	fma.rp.f32 	%f174, %f172, %f7, %f6;
	fma.rp.f32 	%f175, %f173, %f7, %f6;
	fma.rp.f32 	%f176, %f174, %f7, %f6;
	fma.rp.f32 	%f177, %f175, %f7, %f6;
	fma.rp.f32 	%f178, %f176, %f7, %f6;
	fma.rp.f32 	%f179, %f177, %f7, %f6;
	fma.rp.f32 	%f180, %f178, %f7, %f6;
	fma.rp.f32 	%f181, %f179, %f7, %f6;
	fma.rp.f32 	%f182, %f180, %f7, %f6;
	fma.rp.f32 	%f183, %f181, %f7, %f6;
	fma.rp.f32 	%f184, %f182, %f7, %f6;
	fma.rp.f32 	%f185, %f183, %f7, %f6;
	fma.rp.f32 	%f186, %f184, %f7, %f6;
	fma.rp.f32 	%f187, %f185, %f7, %f6;
	fma.rp.f32 	%f188, %f186, %f7, %f6;
	fma.rp.f32 	%f189, %f187, %f7, %f6;
	fma.rp.f32 	%f190, %f188, %f7, %f6;
	fma.rp.f32 	%f191, %f189, %f7, %f6;
	fma.rp.f32 	%f192, %f190, %f7, %f6;
	fma.rp.f32 	%f193, %f191, %f7, %f6;
	fma.rp.f32 	%f194, %f192, %f7, %f6;
	fma.rp.f32 	%f195, %f193, %f7, %f6;
	fma.rp.f32 	%f196, %f194, %f7, %f6;
	fma.rp.f32 	%f197, %f195, %f7, %f6;
	fma.rp.f32 	%f198, %f196, %f7, %f6;
	fma.rp.f32 	%f199, %f197, %f7, %f6;
	fma.rp.f32 	%f200, %f198, %f7, %f6;
	fma.rp.f32 	%f201, %f199, %f7, %f6;
	fma.rp.f32 	%f202, %f200, %f7, %f6;
	fma.rp.f32 	%f203, %f201, %f7, %f6;
	fma.rp.f32 	%f204, %f202, %f7, %f6;
	fma.rp.f32 	%f205, %f203, %f7, %f6;
	fma.rp.f32 	%f206, %f204, %f7, %f6;
	fma.rp.f32 	%f207, %f205, %f7, %f6;
	fma.rp.f32 	%f208, %f206, %f7, %f6;
	fma.rp.f32 	%f209, %f207, %f7, %f6;
	fma.rp.f32 	%f210, %f208, %f7, %f6;
	fma.rp.f32 	%f211, %f209, %f7, %f6;
	fma.rp.f32 	%f212, %f210, %f7, %f6;
	fma.rp.f32 	%f213, %f211, %f7, %f6;
	fma.rp.f32 	%f214, %f212, %f7, %f6;
	fma.rp.f32 	%f215, %f213, %f7, %f6;
	fma.rp.f32 	%f216, %f214, %f7, %f6;
	fma.rp.f32 	%f217, %f215, %f7, %f6;
	fma.rp.f32 	%f218, %f216, %f7, %f6;
	fma.rp.f32 	%f219, %f217, %f7, %f6;
	fma.rp.f32 	%f220, %f218, %f7, %f6;
	fma.rp.f32 	%f221, %f219, %f7, %f6;
	fma.rp.f32 	%f222, %f220, %f7, %f6;
	fma.rp.f32 	%f223, %f221, %f7, %f6;
	fma.rp.f32 	%f224, %f222, %f7, %f6;
	fma.rp.f32 	%f225, %f223, %f7, %f6;
	fma.rp.f32 	%f226, %f224, %f7, %f6;
	fma.rp.f32 	%f227, %f225, %f7, %f6;
	fma.rp.f32 	%f228, %f226, %f7, %f6;
	fma.rp.f32 	%f229, %f227, %f7, %f6;
	fma.rp.f32 	%f230, %f228, %f7, %f6;
	fma.rp.f32 	%f231, %f229, %f7, %f6;
	fma.rp.f32 	%f232, %f230, %f7, %f6;
	fma.rp.f32 	%f233, %f231, %f7, %f6;
	fma.rp.f32 	%f234, %f232, %f7, %f6;
	fma.rp.f32 	%f235, %f233, %f7, %f6;
	fma.rp.f32 	%f236, %f234, %f7, %f6;
	fma.rp.f32 	%f237, %f235, %f7, %f6;
	fma.rp.f32 	%f238, %f236, %f7, %f6;
	fma.rp.f32 	%f239, %f237, %f7, %f6;
	fma.rp.f32 	%f240, %f238, %f7, %f6;
	fma.rp.f32 	%f241, %f239, %f7, %f6;
	fma.rp.f32 	%f242, %f240, %f7, %f6;
	fma.rp.f32 	%f243, %f241, %f7, %f6;
	fma.rp.f32 	%f244, %f242, %f7, %f6;
	fma.rp.f32 	%f245, %f243, %f7, %f6;
	fma.rp.f32 	%f246, %f244, %f7, %f6;
	fma.rp.f32 	%f247, %f245, %f7, %f6;
	fma.rp.f32 	%f248, %f246, %f7, %f6;
	fma.rp.f32 	%f249, %f247, %f7, %f6;
	fma.rp.f32 	%f250, %f248, %f7, %f6;
	fma.rp.f32 	%f251, %f249, %f7, %f6;
	fma.rp.f32 	%f252, %f250, %f7, %f6;
	fma.rp.f32 	%f253, %f251, %f7, %f6;
	fma.rp.f32 	%f254, %f252, %f7, %f6;
	fma.rp.f32 	%f255, %f253, %f7, %f6;
	fma.rp.f32 	%f256, %f254, %f7, %f6;
	fma.rp.f32 	%f257, %f255, %f7, %f6;
	fma.rp.f32 	%f258, %f256, %f7, %f6;
	fma.rp.f32 	%f259, %f257, %f7, %f6;
	fma.rp.f32 	%f260, %f258, %f7, %f6;
	fma.rp.f32 	%f261, %f259, %f7, %f6;
	fma.rp.f32 	%f262, %f260, %f7, %f6;
	fma.rp.f32 	%f263, %f261, %f7, %f6;
	fma.rp.f32 	%f264, %f262, %f7, %f6;
	fma.rp.f32 	%f265, %f263, %f7, %f6;
	fma.rp.f32 	%f266, %f264, %f7, %f6;
	fma.rp.f32 	%f267, %f265, %f7, %f6;
	fma.rp.f32 	%f268, %f266, %f7, %f6;
	fma.rp.f32 	%f269, %f267, %f7, %f6;
	fma.rp.f32 	%f270, %f268, %f7, %f6;
	fma.rp.f32 	%f271, %f269, %f7, %f6;
	fma.rp.f32 	%f272, %f270, %f7, %f6;
	fma.rp.f32 	%f273, %f271, %f7, %f6;
	fma.rp.f32 	%f274, %f272, %f7, %f6;
	fma.rp.f32 	%f275, %f273, %f7, %f6;
	fma.rp.f32 	%f276, %f274, %f7, %f6;
	fma.rp.f32 	%f277, %f275, %f7, %f6;
	fma.rp.f32 	%f278, %f276, %f7, %f6;
	fma.rp.f32 	%f279, %f277, %f7, %f6;
	fma.rp.f32 	%f280, %f278, %f7, %f6;
	fma.rp.f32 	%f281, %f279, %f7, %f6;
	fma.rp.f32 	%f282, %f280, %f7, %f6;
	fma.rp.f32 	%f283, %f281, %f7, %f6;
	fma.rp.f32 	%f284, %f282, %f7, %f6;
	fma.rp.f32 	%f285, %f283, %f7, %f6;
	fma.rp.f32 	%f286, %f284, %f7, %f6;
	fma.rp.f32 	%f287, %f285, %f7, %f6;
	fma.rp.f32 	%f288, %f286, %f7, %f6;
	fma.rp.f32 	%f289, %f287, %f7, %f6;
	fma.rp.f32 	%f290, %f288, %f7, %f6;
	fma.rp.f32 	%f291, %f289, %f7, %f6;
	fma.rp.f32 	%f292, %f290, %f7, %f6;
	fma.rp.f32 	%f293, %f291, %f7, %f6;
	fma.rp.f32 	%f294, %f292, %f7, %f6;
	fma.rp.f32 	%f295, %f293, %f7, %f6;
	fma.rp.f32 	%f296, %f294, %f7, %f6;
	fma.rp.f32 	%f297, %f295, %f7, %f6;
	fma.rp.f32 	%f298, %f296, %f7, %f6;
	fma.rp.f32 	%f299, %f297, %f7, %f6;
	fma.rp.f32 	%f300, %f298, %f7, %f6;
	fma.rp.f32 	%f301, %f299, %f7, %f6;
	fma.rp.f32 	%f302, %f300, %f7, %f6;
	fma.rp.f32 	%f303, %f301, %f7, %f6;
	fma.rp.f32 	%f304, %f302, %f7, %f6;
	fma.rp.f32 	%f305, %f303, %f7, %f6;
	fma.rp.f32 	%f306, %f304, %f7, %f6;
	fma.rp.f32 	%f307, %f305, %f7, %f6;
	fma.rp.f32 	%f308, %f306, %f7, %f6;
	fma.rp.f32 	%f309, %f307, %f7, %f6;
	fma.rp.f32 	%f310, %f308, %f7, %f6;
	fma.rp.f32 	%f311, %f309, %f7, %f6;
	fma.rp.f32 	%f312, %f310, %f7, %f6;
	fma.rp.f32 	%f313, %f311, %f7, %f6;
	fma.rp.f32 	%f314, %f312, %f7, %f6;
	fma.rp.f32 	%f315, %f313, %f7, %f6;
	fma.rp.f32 	%f316, %f314, %f7, %f6;
	fma.rp.f32 	%f317, %f315, %f7, %f6;
	fma.rp.f32 	%f318, %f316, %f7, %f6;
	fma.rp.f32 	%f319, %f317, %f7, %f6;
	fma.rp.f32 	%f320, %f318, %f7, %f6;
	fma.rp.f32 	%f321, %f319, %f7, %f6;
	fma.rp.f32 	%f322, %f320, %f7, %f6;
	fma.rp.f32 	%f323, %f321, %f7, %f6;
	fma.rp.f32 	%f324, %f322, %f7, %f6;
	fma.rp.f32 	%f325, %f323, %f7, %f6;
	fma.rp.f32 	%f326, %f324, %f7, %f6;
	fma.rp.f32 	%f327, %f325, %f7, %f6;
	fma.rp.f32 	%f328, %f326, %f7, %f6;
	fma.rp.f32 	%f329, %f327, %f7, %f6;
	fma.rp.f32 	%f330, %f328, %f7, %f6;
	fma.rp.f32 	%f331, %f329, %f7, %f6;
	fma.rp.f32 	%f332, %f330, %f7, %f6;
	fma.rp.f32 	%f333, %f331, %f7, %f6;
	fma.rp.f32 	%f334, %f332, %f7, %f6;
	fma.rp.f32 	%f335, %f333, %f7, %f6;
	fma.rp.f32 	%f336, %f334, %f7, %f6;
	fma.rp.f32 	%f337, %f335, %f7, %f6;
	fma.rp.f32 	%f338, %f336, %f7, %f6;
	fma.rp.f32 	%f339, %f337, %f7, %f6;
	fma.rp.f32 	%f340, %f338, %f7, %f6;
	fma.rp.f32 	%f341, %f339, %f7, %f6;
	fma.rp.f32 	%f342, %f340, %f7, %f6;
	fma.rp.f32 	%f343, %f341, %f7, %f6;
	fma.rp.f32 	%f344, %f342, %f7, %f6;
	fma.rp.f32 	%f345, %f343, %f7, %f6;
	fma.rp.f32 	%f346, %f344, %f7, %f6;
	fma.rp.f32 	%f347, %f345, %f7, %f6;
	fma.rp.f32 	%f348, %f346, %f7, %f6;
	fma.rp.f32 	%f349, %f347, %f7, %f6;
	fma.rp.f32 	%f350, %f348, %f7, %f6;
	fma.rp.f32 	%f351, %f349, %f7, %f6;
	fma.rp.f32 	%f352, %f350, %f7, %f6;
	fma.rp.f32 	%f353, %f351, %f7, %f6;
	fma.rp.f32 	%f354, %f352, %f7, %f6;
	fma.rp.f32 	%f355, %f353, %f7, %f6;
	fma.rp.f32 	%f356, %f354, %f7, %f6;
	fma.rp.f32 	%f357, %f355, %f7, %f6;
	fma.rp.f32 	%f358, %f356, %f7, %f6;
	fma.rp.f32 	%f359, %f357, %f7, %f6;
	fma.rp.f32 	%f360, %f358, %f7, %f6;
	fma.rp.f32 	%f361, %f359, %f7, %f6;
	fma.rp.f32 	%f362, %f360, %f7, %f6;
	fma.rp.f32 	%f363, %f361, %f7, %f6;
	fma.rp.f32 	%f364, %f362, %f7, %f6;
	fma.rp.f32 	%f365, %f363, %f7, %f6;
	fma.rp.f32 	%f366, %f364, %f7, %f6;
	fma.rp.f32 	%f367, %f365, %f7, %f6;
	fma.rp.f32 	%f368, %f366, %f7, %f6;
	fma.rp.f32 	%f369, %f367, %f7, %f6;
	fma.rp.f32 	%f370, %f368, %f7, %f6;
	fma.rp.f32 	%f371, %f369, %f7, %f6;
	fma.rp.f32 	%f372, %f370, %f7, %f6;
	fma.rp.f32 	%f373, %f371, %f7, %f6;
	fma.rp.f32 	%f374, %f372, %f7, %f6;
	fma.rp.f32 	%f375, %f373, %f7, %f6;
	fma.rp.f32 	%f376, %f374, %f7, %f6;
	fma.rp.f32 	%f377, %f375, %f7, %f6;
	fma.rp.f32 	%f378, %f376, %f7, %f6;
	fma.rp.f32 	%f379, %f377, %f7, %f6;
	fma.rp.f32 	%f380, %f378, %f7, %f6;
	fma.rp.f32 	%f381, %f379, %f7, %f6;
	fma.rp.f32 	%f382, %f380, %f7, %f6;
	fma.rp.f32 	%f383, %f381, %f7, %f6;
	fma.rp.f32 	%f384, %f382, %f7, %f6;
	fma.rp.f32 	%f385, %f383, %f7, %f6;
	fma.rp.f32 	%f386, %f384, %f7, %f6;
	fma.rp.f32 	%f387, %f385, %f7, %f6;
	fma.rp.f32 	%f388, %f386, %f7, %f6;
	fma.rp.f32 	%f389, %f387, %f7, %f6;
	fma.rp.f32 	%f390, %f388, %f7, %f6;
	fma.rp.f32 	%f391, %f389, %f7, %f6;
	fma.rp.f32 	%f392, %f390, %f7, %f6;
	fma.rp.f32 	%f393, %f391, %f7, %f6;
	fma.rp.f32 	%f394, %f392, %f7, %f6;
	fma.rp.f32 	%f395, %f393, %f7, %f6;
	fma.rp.f32 	%f396, %f394, %f7, %f6;
	fma.rp.f32 	%f397, %f395, %f7, %f6;
	fma.rp.f32 	%f398, %f396, %f7, %f6;
	fma.rp.f32 	%f399, %f397, %f7, %f6;
	fma.rp.f32 	%f400, %f398, %f7, %f6;
	fma.rp.f32 	%f401, %f399, %f7, %f6;
	fma.rp.f32 	%f402, %f400, %f7, %f6;
	fma.rp.f32 	%f403, %f401, %f7, %f6;
	fma.rp.f32 	%f404, %f402, %f7, %f6;
	fma.rp.f32 	%f405, %f403, %f7, %f6;
	fma.rp.f32 	%f406, %f404, %f7, %f6;
	fma.rp.f32 	%f407, %f405, %f7, %f6;
	fma.rp.f32 	%f408, %f406, %f7, %f6;
	fma.rp.f32 	%f409, %f407, %f7, %f6;
	fma.rp.f32 	%f410, %f408, %f7, %f6;
	fma.rp.f32 	%f411, %f409, %f7, %f6;
	fma.rp.f32 	%f412, %f410, %f7, %f6;
	fma.rp.f32 	%f413, %f411, %f7, %f6;
	fma.rp.f32 	%f414, %f412, %f7, %f6;
	fma.rp.f32 	%f415, %f413, %f7, %f6;
	fma.rp.f32 	%f416, %f414, %f7, %f6;
	fma.rp.f32 	%f417, %f415, %f7, %f6;
	fma.rp.f32 	%f418, %f416, %f7, %f6;
	fma.rp.f32 	%f419, %f417, %f7, %f6;
	fma.rp.f32 	%f420, %f418, %f7, %f6;
	fma.rp.f32 	%f421, %f419, %f7, %f6;
	fma.rp.f32 	%f422, %f420, %f7, %f6;
	fma.rp.f32 	%f423, %f421, %f7, %f6;
	fma.rp.f32 	%f424, %f422, %f7, %f6;
	fma.rp.f32 	%f425, %f423, %f7, %f6;
	fma.rp.f32 	%f426, %f424, %f7, %f6;
	fma.rp.f32 	%f427, %f425, %f7, %f6;
	fma.rp.f32 	%f428, %f426, %f7, %f6;
	fma.rp.f32 	%f429, %f427, %f7, %f6;
	fma.rp.f32 	%f430, %f428, %f7, %f6;
	fma.rp.f32 	%f431, %f429, %f7, %f6;
	fma.rp.f32 	%f432, %f430, %f7, %f6;
	fma.rp.f32 	%f433, %f431, %f7, %f6;
	fma.rp.f32 	%f434, %f432, %f7, %f6;
	fma.rp.f32 	%f435, %f433, %f7, %f6;
	fma.rp.f32 	%f436, %f434, %f7, %f6;
	fma.rp.f32 	%f437, %f435, %f7, %f6;
	fma.rp.f32 	%f438, %f436, %f7, %f6;
	fma.rp.f32 	%f439, %f437, %f7, %f6;
	fma.rp.f32 	%f440, %f438, %f7, %f6;
	fma.rp.f32 	%f441, %f439, %f7, %f6;
	fma.rp.f32 	%f442, %f440, %f7, %f6;
	fma.rp.f32 	%f443, %f441, %f7, %f6;
	fma.rp.f32 	%f444, %f442, %f7, %f6;
	fma.rp.f32 	%f445, %f443, %f7, %f6;
	fma.rp.f32 	%f446, %f444, %f7, %f6;
	fma.rp.f32 	%f447, %f445, %f7, %f6;
	fma.rp.f32 	%f448, %f446, %f7, %f6;
	fma.rp.f32 	%f449, %f447, %f7, %f6;
	fma.rp.f32 	%f450, %f448, %f7, %f6;
	fma.rp.f32 	%f451, %f449, %f7, %f6;
	fma.rp.f32 	%f452, %f450, %f7, %f6;
	fma.rp.f32 	%f453, %f451, %f7, %f6;
	fma.rp.f32 	%f454, %f452, %f7, %f6;
	fma.rp.f32 	%f455, %f453, %f7, %f6;
	fma.rp.f32 	%f456, %f454, %f7, %f6;
	fma.rp.f32 	%f457, %f455, %f7, %f6;
	fma.rp.f32 	%f458, %f456, %f7, %f6;
	fma.rp.f32 	%f459, %f457, %f7, %f6;
	fma.rp.f32 	%f460, %f458, %f7, %f6;
	fma.rp.f32 	%f461, %f459, %f7, %f6;
	fma.rp.f32 	%f462, %f460, %f7, %f6;
	fma.rp.f32 	%f463, %f461, %f7, %f6;
	fma.rp.f32 	%f464, %f462, %f7, %f6;
	fma.rp.f32 	%f465, %f463, %f7, %f6;
	fma.rp.f32 	%f466, %f464, %f7, %f6;
	fma.rp.f32 	%f467, %f465, %f7, %f6;
	fma.rp.f32 	%f468, %f466, %f7, %f6;
	fma.rp.f32 	%f469, %f467, %f7, %f6;
	fma.rp.f32 	%f470, %f468, %f7, %f6;
	fma.rp.f32 	%f471, %f469, %f7, %f6;
	fma.rp.f32 	%f472, %f470, %f7, %f6;
	fma.rp.f32 	%f473, %f471, %f7, %f6;
	fma.rp.f32 	%f474, %f472, %f7, %f6;
	fma.rp.f32 	%f475, %f473, %f7, %f6;
	fma.rp.f32 	%f476, %f474, %f7, %f6;
	fma.rp.f32 	%f477, %f475, %f7, %f6;
	fma.rp.f32 	%f478, %f476, %f7, %f6;
	fma.rp.f32 	%f479, %f477, %f7, %f6;
	fma.rp.f32 	%f480, %f478, %f7, %f6;
	fma.rp.f32 	%f481, %f479, %f7, %f6;
	fma.rp.f32 	%f482, %f480, %f7, %f6;
	fma.rp.f32 	%f483, %f481, %f7, %f6;
	fma.rp.f32 	%f484, %f482, %f7, %f6;
	fma.rp.f32 	%f485, %f483, %f7, %f6;
	fma.rp.f32 	%f486, %f484, %f7, %f6;
	fma.rp.f32 	%f487, %f485, %f7, %f6;
	fma.rp.f32 	%f488, %f486, %f7, %f6;
	fma.rp.f32 	%f489, %f487, %f7, %f6;
	fma.rp.f32 	%f490, %f488, %f7, %f6;
	fma.rp.f32 	%f491, %f489, %f7, %f6;
	fma.rp.f32 	%f492, %f490, %f7, %f6;
	fma.rp.f32 	%f493, %f491, %f7, %f6;
	fma.rp.f32 	%f494, %f492, %f7, %f6;
	fma.rp.f32 	%f495, %f493, %f7, %f6;
	fma.rp.f32 	%f496, %f494, %f7, %f6;
	fma.rp.f32 	%f497, %f495, %f7, %f6;
	fma.rp.f32 	%f498, %f496, %f7, %f6;
	fma.rp.f32 	%f499, %f497, %f7, %f6;
	fma.rp.f32 	%f500, %f498, %f7, %f6;
	fma.rp.f32 	%f501, %f499, %f7, %f6;
	fma.rp.f32 	%f502, %f500, %f7, %f6;
	fma.rp.f32 	%f503, %f501, %f7, %f6;
	fma.rp.f32 	%f504, %f502, %f7, %f6;
	fma.rp.f32 	%f505, %f503, %f7, %f6;
	fma.rp.f32 	%f506, %f504, %f7, %f6;
	fma.rp.f32 	%f507, %f505, %f7, %f6;
	fma.rp.f32 	%f508, %f506, %f7, %f6;
	fma.rp.f32 	%f509, %f507, %f7, %f6;
	fma.rp.f32 	%f510, %f508, %f7, %f6;
	fma.rp.f32 	%f511, %f509, %f7, %f6;
	fma.rp.f32 	%f512, %f510, %f7, %f6;
	fma.rp.f32 	%f513, %f511, %f7, %f6;
	fma.rp.f32 	%f514, %f512, %f7, %f6;
	fma.rp.f32 	%f515, %f513, %f7, %f6;
	fma.rp.f32 	%f516, %f514, %f7, %f6;
	fma.rp.f32 	%f517, %f515, %f7, %f6;
	fma.rp.f32 	%f519, %f516, %f7, %f6;
	fma.rp.f32 	%f520, %f517, %f7, %f6;
	add.s32 	%r4, %r4, 1;
	setp.ne.s32 	%p1, %r4, 102400;
	@%p1 bra 	$L__BB0_1;
	setp.geu.f32 	%p2, %f519, 0f00000000;
	@%p2 bra 	$L__BB0_4;
	add.f32 	%f518, %f520, %f519;
	st.global.f32 	[fma_out], %f518;
$L__BB0_4:
	ret;

}


// ===== COMPILED SASS (sm_100) =====

	.target	sm_100

	.elftype	@"ET_EXEC"


//--------------------- .note.nv.tkinfo           --------------------------
	.section	.note.nv.tkinfo,"",@"SHT_NOTE"
	.sectionflags	@"SHF_NOTE_NV_TKINFO"
	.tkinfo
        /*0018*/ 	.word	0x00000002
        /*0030*/ 	.string	""
        /*0030*/ 	.string	"ptxas"
        /*0030*/ 	.string	"Cuda compilation tools, release 13.0, V13.0.88"
        /*0030*/ 	.string	"Build cuda_13.0.r13.0/compiler.36424714_0"
        /*0030*/ 	.string	"-arch sm_100 -m 64 "



//--------------------- .note.nv.cuinfo           --------------------------
	.section	.note.nv.cuinfo,"",@"SHT_NOTE"
	.sectionflags	@"SHF_NOTE_NV_CUINFO"
        /*0018*/ 	.short	0x0002
        /*001a*/ 	.short	0x0064
        /*001c*/ 	.short	0x0082
	.zero		2


//--------------------- .nv.info                  --------------------------
	.section	.nv.info,"",@"SHT_CUDA_INFO"
	.align	4


	//----- nvinfo : EIATTR_REGCOUNT
	.align		4
        /*0000*/ 	.byte	0x04, 0x2f
        /*0002*/ 	.short	(.L_2 - .L_1)
	.align		4
.L_1:
        /*0004*/ 	.word	index@(_Z18fp32_hammer_kernelv)
        /*0008*/ 	.word	0x00000008


	//----- nvinfo : EIATTR_FRAME_SIZE
	.align		4
.L_2:
        /*000c*/ 	.byte	0x04, 0x11
        /*000e*/ 	.short	(.L_4 - .L_3)
	.align		4
.L_3:
        /*0010*/ 	.word	index@(_Z18fp32_hammer_kernelv)
        /*0014*/ 	.word	0x00000000


	//----- nvinfo : EIATTR_MIN_STACK_SIZE
	.align		4
.L_4:
        /*0018*/ 	.byte	0x04, 0x12
        /*001a*/ 	.short	(.L_6 - .L_5)
	.align		4
.L_5:
        /*001c*/ 	.word	index@(_Z18fp32_hammer_kernelv)
        /*0020*/ 	.word	0x00000000
.L_6:


//--------------------- .nv.compat                --------------------------
	.section	.nv.compat,"",@"SHT_CUDA_COMPAT_INFO"
	.align	4
        /*0000*/ 	.byte	0x02, 0x09, 0x00, 0x00, 0x02, 0x02, 0x01, 0x00, 0x02, 0x05, 0x05, 0x00, 0x03, 0x07, 0x01, 0x01
        /*0010*/ 	.byte	0x02, 0x03, 0x00, 0x00, 0x02, 0x06, 0x01, 0x00, 0x04, 0x0b, 0x08, 0x00, 0x09, 0x00, 0x00, 0x00
        /*0020*/ 	.byte	0x00, 0x00, 0x00, 0x00


//--------------------- .nv.info._Z18fp32_hammer_kernelv --------------------------
	.section	.nv.info._Z18fp32_hammer_kernelv,"",@"SHT_CUDA_INFO"
	.sectionflags	@""
	.align	4


	//----- nvinfo : EIATTR_CUDA_API_VERSION
	.align		4
        /*0000*/ 	.byte	0x04, 0x37
        /*0002*/ 	.short	(.L_8 - .L_7)
.L_7:
        /*0004*/ 	.word	0x00000082


	//----- nvinfo : EIATTR_SPARSE_MMA_MASK
	.align		4
.L_8:
        /*0008*/ 	.byte	0x03, 0x50
        /*000a*/ 	.short	0x0000


	//----- nvinfo : EIATTR_MAXREG_COUNT
	.align		4
        /*000c*/ 	.byte	0x03, 0x1b
        /*000e*/ 	.short	0x00ff


	//----- nvinfo : EIATTR_MERCURY_ISA_VERSION
	.align		4
        /*0010*/ 	.byte	0x03, 0x5f
        /*0012*/ 	.short	0x0101


	//----- nvinfo : EIATTR_VRC_CTA_INIT_COUNT
	.align		4
        /*0014*/ 	.byte	0x02, 0x4a
	.zero		1
	.zero		1


	//----- nvinfo : EIATTR_EXIT_INSTR_OFFSETS
	.align		4
        /*0018*/ 	.byte	0x04, 0x1c
        /*001a*/ 	.short	(.L_10 - .L_9)


	//   ....[0]....
.L_9:
        /*001c*/ 	.word	0x00002090


	//   ....[1]....
        /*0020*/ 	.word	0x000020e0


	//----- nvinfo : EIATTR_SW_WAR
	.align		4
.L_10:
        /*0024*/ 	.byte	0x04, 0x36
        /*0026*/ 	.short	(.L_12 - .L_11)
.L_11:
        /*0028*/ 	.word	0x00000008
.L_12:


//--------------------- .nv.callgraph             --------------------------
	.section	.nv.callgraph,"",@"SHT_CUDA_CALLGRAPH"
	.align	4
	.sectionentsize	8
	.align		4
        /*0000*/ 	.word	0x00000000
	.align		4
        /*0004*/ 	.word	0xffffffff
	.align		4
        /*0008*/ 	.word	0x00000000
	.align		4
        /*000c*/ 	.word	0xfffffffe
	.align		4
        /*0010*/ 	.word	0x00000000
	.align		4
        /*0014*/ 	.word	0xfffffffd
	.align		4
        /*0018*/ 	.word	0x00000000
	.align		4
        /*001c*/ 	.word	0xfffffffc


//--------------------- .nv.constant4             --------------------------
	.section	.nv.constant4,"a",@progbits
	.align	8
	.align		8
.nv.constant4:
        /*0000*/ 	.dword	fma_out


//--------------------- .text._Z18fp32_hammer_kernelv --------------------------
	.section	.text._Z18fp32_hammer_kernelv,"ax",@progbits
	.align	128
.text._Z18fp32_hammer_kernelv:
        .type           _Z18fp32_hammer_kernelv,@function
        .size           _Z18fp32_hammer_kernelv,(.L_x_2 - _Z18fp32_hammer_kernelv)
        .other          _Z18fp32_hammer_kernelv,@"STO_CUDA_ENTRY STV_DEFAULT"
_Z18fp32_hammer_kernelv:
[----:B------:R-:W-:Y:S01]  /*0000*/  LDC R1, c[0x0][0x37c] ;  /* 0x0000df00ff017b82 */ /* 0x000fe20000000800 */
[----:B------:R-:W-:Y:S01]  /*0010*/  HFMA2 R5, -RZ, RZ, -7.76171875, 32 ;  /* 0xc7c35000ff057431 */ /* 0x000fe200000001ff */
[----:B------:R-:W-:Y:S01]  /*0020*/  MOV R4, 0xc7c35000 ;  /* 0xc7c3500000047802 */ /* 0x000fe20000000f00 */
[----:B------:R-:W-:-:S06]  /*0030*/  UMOV UR4, URZ ;  /* 0x000000ff00047c82 */ /* 0x000fcc0008000000 */
.L_x_0:
[----:B------:R-:W-:Y:S01]  /*0040*/  MOV R0, 0x3f7ff972 ;  /* 0x3f7ff97200007802 */ /* 0x000fe20000000f00 */
[----:B------:R-:W-:-:S04]  /*0050*/  UIADD3 UR4, UPT, UPT, UR4, 0x1, URZ ;  /* 0x0000000104047890 */ /* 0x000fc8000fffe0ff */
[-C--:B------:R-:W-:Y:S01]  /*0060*/  FFMA.RP R5, R5, R0.reuse, 0.0099999997764825820923 ;  /* 0x3c23d70a05057423 */ /* 0x080fe20000008000 */
[-C--:B------:R-:W-:Y:S01]  /*0070*/  FFMA.RP R3, R4, R0.reuse, 0.0099999997764825820923 ;  /* 0x3c23d70a04037423 */ /* 0x080fe20000008000 */
[----:B------:R-:W-:Y:S02]  /*0080*/  UISETP.NE.AND UP0, UPT, UR4, 0x19000, UPT ;  /* 0x000190000400788c */ /* 0x000fe4000bf05270 */
[-C--:B------:R-:W-:Y:S01]  /*0090*/  FFMA.RP R5, R5, R0.reuse, 0.0099999997764825820923 ;  /* 0x3c23d70a05057423 */ /* 0x080fe20000008000 */
[----:B------:R-:W-:-:S03]  /*00a0*/  FFMA.RP R3, R3, R0, 0.0099999997764825820923 ;  /* 0x3c23d70a03037423 */ /* 0x000fc60000008000 */
        /* <DEDUP_REMOVED lines=507> */
[----:B------:R-:W-:Y:S01]  /*2060*/  FFMA.RP R4, R3, R0, 0.0099999997764825820923 ;  /* 0x3c23d70a03047423 */ /* 0x000fe20000008000 */
[----:B------:R-:W-:Y:S06]  /*2070*/  BRA.U UP0, `(.L_x_0) ;  /* 0xffffffdd00f07547 */ /* 0x000fec000b83ffff */
[----:B------:R-:W-:-:S13]  /*2080*/  FSETP.GEU.AND P0, PT, R5, RZ, PT ;  /* 0x000000ff0500720b */ /* 0x000fda0003f0e000 */
[----:B------:R-:W-:Y:S05]  /*2090*/  @P0 EXIT ;  /* 0x000000000000094d */ /* 0x000fea0003800000 */
[----:B------:R-:W0:Y:S01]  /*20a0*/  LDC.64 R2, c[0x4][RZ] ;  /* 0x01000000ff027b82 */ /* 0x000e220000000a00 */
[----:B------:R-:W0:Y:S01]  /*20b0*/  LDCU.64 UR4, c[0x0][0x358] ;  /* 0x00006b00ff0477ac */ /* 0x000e220008000a00 */
[----:B------:R-:W-:-:S05]  /*20c0*/  FADD R5, R5, R4 ;  /* 0x0000000405057221 */ /* 0x000fca0000000000 */
[----:B0-----:R-:W-:Y:S01]  /*20d0*/  STG.E desc[UR4][R2.64], R5 ;  /* 0x0000000502007986 */ /* 0x001fe2000c101904 */
[----:B------:R-:W-:Y:S05]  /*20e0*/  EXIT ;  /* 0x000000000000794d */ /* 0x000fea0003800000 */
.L_x_1:
[----:B------:R-:W-:-:S00]  /*20f0*/  BRA `(.L_x_1) ;  /* 0xfffffffc00fc7947 */ /* 0x000fc0000383ffff */
[----:B------:R-:W-:-:S00]  /*2100*/  NOP ;  /* 0x0000000000007918 */ /* 0x000fc00000000000 */
[----:B------:R-:W-:-:S00]  /*2110*/  NOP ;  /* 0x0000000000007918 */ /* 0x000fc00000000000 */
[----:B------:R-:W-:-:S00]  /*2120*/  NOP ;  /* 0x0000000000007918 */ /* 0x000fc00000000000 */
[----:B------:R-:W-:-:S00]  /*2130*/  NOP ;  /* 0x0000000000007918 */ /* 0x000fc00000000000 */
[----:B------:R-:W-:-:S00]  /*2140*/  NOP ;  /* 0x0000000000007918 */ /* 0x000fc00000000000 */
[----:B------:R-:W-:-:S00]  /*2150*/  NOP ;  /* 0x0000000000007918 */ /* 0x000fc00000000000 */
[----:B------:R-:W-:-:S00]  /*2160*/  NOP ;  /* 0x0000000000007918 */ /* 0x000fc00000000000 */
[----:B------:R-:W-:-:S00]  /*2170*/  NOP ;  /* 0x0000000000007918 */ /* 0x000fc00000000000 */
.L_x_2:


//--------------------- .nv.shared.reserved.0     --------------------------
	.section	.nv.shared.reserved.0,"aw",@nobits
	.weak		__nv_reservedSMEM_offset_0_alias
	.size		__nv_reservedSMEM_offset_0_alias, 0, 64
	.other		__nv_reservedSMEM_offset_0_alias,@"STO_CUDA_RESERVED_SHARED STV_DEFAULT"
__nv_reservedSMEM_offset_0_alias:
	.zero		0
	.zero		64


//--------------------- .nv.global                --------------------------
	.section	.nv.global,"aw",@nobits
	.align	4
.nv.global:
	.type		fma_out,@object
	.size		fma_out,(.L_0 - fma_out)
fma_out:
	.zero		4
.L_0:


//--------------------- .nv.constant0._Z18fp32_hammer_kernelv --------------------------
	.section	.nv.constant0._Z18fp32_hammer_kernelv,"a",@progbits
	.sectionflags	@""
	.align	4
.nv.constant0._Z18fp32_hammer_kernelv:
	.zero		896


//--------------------- SYMBOLS --------------------------

	.type		.nv.reservedSmem.offset0,@object
	.size		.nv.reservedSmem.offset0,0x4
